//
// Generated by NVIDIA NVVM Compiler
//
// Compiler Build ID: CL-36424714
// Cuda compilation tools, release 13.0, V13.0.88
// Based on NVVM 20.0.0
//

.version 9.0
.target sm_100
.address_size 64

	// .globl	_Z27measure_memory_store_cyclesPViiPy

.visible .entry _Z27measure_memory_store_cyclesPViiPy(
	.param .u64 .ptr .align 1 _Z27measure_memory_store_cyclesPViiPy_param_0,
	.param .u32 _Z27measure_memory_store_cyclesPViiPy_param_1,
	.param .u64 .ptr .align 1 _Z27measure_memory_store_cyclesPViiPy_param_2
)
{
	.reg .b32 	%r<2>;
	.reg .b64 	%rd<8>;

	ld.param.u64 	%rd3, [_Z27measure_memory_store_cyclesPViiPy_param_0];
	ld.param.u32 	%r1, [_Z27measure_memory_store_cyclesPViiPy_param_1];
	ld.param.u64 	%rd4, [_Z27measure_memory_store_cyclesPViiPy_param_2];
	cvta.to.global.u64 	%rd5, %rd4;
	cvta.to.global.u64 	%rd6, %rd3;
	// begin inline asm
	mov.u64 	%rd1, %clock64;
	// end inline asm
	st.volatile.global.u32 	[%rd6], %r1;
	// begin inline asm
	mov.u64 	%rd2, %clock64;
	// end inline asm
	sub.s64 	%rd7, %rd2, %rd1;
	st.global.u64 	[%rd5], %rd7;
	ret;

}


// ===== COMPILED SASS (sm_100) =====

	.target	sm_100

	.elftype	@"ET_EXEC"


//--------------------- .note.nv.tkinfo           --------------------------
	.section	.note.nv.tkinfo,"",@"SHT_NOTE"
	.sectionflags	@"SHF_NOTE_NV_TKINFO"
	.tkinfo
        /*0018*/ 	.word	0x00000002
        /*0030*/ 	.string	""
        /*0030*/ 	.string	"ptxas"
        /*0030*/ 	.string	"Cuda compilation tools, release 13.0, V13.0.88"
        /*0030*/ 	.string	"Build cuda_13.0.r13.0/compiler.36424714_0"
        /*0030*/ 	.string	"-arch sm_100 -m 64 "



//--------------------- .note.nv.cuinfo           --------------------------
	.section	.note.nv.cuinfo,"",@"SHT_NOTE"
	.sectionflags	@"SHF_NOTE_NV_CUINFO"
        /*0018*/ 	.short	0x0002
        /*001a*/ 	.short	0x0064
        /*001c*/ 	.short	0x0082
	.zero		2


//--------------------- .nv.info                  --------------------------
	.section	.nv.info,"",@"SHT_CUDA_INFO"
	.align	4


	//----- nvinfo : EIATTR_REGCOUNT
	.align		4
        /*0000*/ 	.byte	0x04, 0x2f
        /*0002*/ 	.short	(.L_1 - .L_0)
	.align		4
.L_0:
        /*0004*/ 	.word	index@(_Z27measure_memory_store_cyclesPViiPy)
        /*0008*/ 	.word	0x0000000a


	//----- nvinfo : EIATTR_FRAME_SIZE
	.align		4
.L_1:
        /*000c*/ 	.byte	0x04, 0x11
        /*000e*/ 	.short	(.L_3 - .L_2)
	.align		4
.L_2:
        /*0010*/ 	.word	index@(_Z27measure_memory_store_cyclesPViiPy)
        /*0014*/ 	.word	0x00000000


	//----- nvinfo : EIATTR_MIN_STACK_SIZE
	.align		4
.L_3:
        /*0018*/ 	.byte	0x04, 0x12
        /*001a*/ 	.short	(.L_5 - .L_4)
	.align		4
.L_4:
        /*001c*/ 	.word	index@(_Z27measure_memory_store_cyclesPViiPy)
        /*0020*/ 	.word	0x00000000
.L_5:


//--------------------- .nv.compat                --------------------------
	.section	.nv.compat,"",@"SHT_CUDA_COMPAT_INFO"
	.align	4
        /*0000*/ 	.byte	0x02, 0x09, 0x00, 0x00, 0x02, 0x02, 0x01, 0x00, 0x02, 0x05, 0x05, 0x00, 0x03, 0x07, 0x01, 0x01
        /*0010*/ 	.byte	0x02, 0x03, 0x00, 0x00, 0x02, 0x06, 0x01, 0x00, 0x04, 0x0b, 0x08, 0x00, 0x09, 0x00, 0x00, 0x00
        /*0020*/ 	.byte	0x00, 0x00, 0x00, 0x00


//--------------------- .nv.info._Z27measure_memory_store_cyclesPViiPy --------------------------
	.section	.nv.info._Z27measure_memory_store_cyclesPViiPy,"",@"SHT_CUDA_INFO"
	.sectionflags	@""
	.align	4


	//----- nvinfo : EIATTR_CUDA_API_VERSION
	.align		4
        /*0000*/ 	.byte	0x04, 0x37
        /*0002*/ 	.short	(.L_7 - .L_6)
.L_6:
        /*0004*/ 	.word	0x00000082


	//----- nvinfo : EIATTR_KPARAM_INFO
	.align		4
.L_7:
        /*0008*/ 	.byte	0x04, 0x17
        /*000a*/ 	.short	(.L_9 - .L_8)
.L_8:
        /*000c*/ 	.word	0x00000000
        /*0010*/ 	.short	0x0002
        /*0012*/ 	.short	0x0010
        /*0014*/ 	.byte	0x00, 0xf5, 0x21, 0x00


	//----- nvinfo : EIATTR_KPARAM_INFO
	.align		4
.L_9:
        /*0018*/ 	.byte	0x04, 0x17
        /*001a*/ 	.short	(.L_11 - .L_10)
.L_10:
        /*001c*/ 	.word	0x00000000
        /*0020*/ 	.short	0x0001
        /*0022*/ 	.short	0x0008
        /*0024*/ 	.byte	0x00, 0xf0, 0x11, 0x00


	//----- nvinfo : EIATTR_KPARAM_INFO
	.align		4
.L_11:
        /*0028*/ 	.byte	0x04, 0x17
        /*002a*/ 	.short	(.L_13 - .L_12)
.L_12:
        /*002c*/ 	.word	0x00000000
        /*0030*/ 	.short	0x0000
        /*0032*/ 	.short	0x0000
        /*0034*/ 	.byte	0x00, 0xf5, 0x21, 0x00


	//----- nvinfo : EIATTR_SPARSE_MMA_MASK
	.align		4
.L_13:
        /*0038*/ 	.byte	0x03, 0x50
        /*003a*/ 	.short	0x0000


	//----- nvinfo : EIATTR_MAXREG_COUNT
	.align		4
        /*003c*/ 	.byte	0x03, 0x1b
        /*003e*/ 	.short	0x00ff


	//----- nvinfo : EIATTR_MERCURY_ISA_VERSION
	.align		4
        /*0040*/ 	.byte	0x03, 0x5f
        /*0042*/ 	.short	0x0101


	//----- nvinfo : EIATTR_VRC_CTA_INIT_COUNT
	.align		4
        /*0044*/ 	.byte	0x02, 0x4a
	.zero		1
	.zero		1


	//----- nvinfo : EIATTR_EXIT_INSTR_OFFSETS
	.align		4
        /*0048*/ 	.byte	0x04, 0x1c
        /*004a*/ 	.short	(.L_15 - .L_14)


	//   ....[0]....
.L_14:
        /*004c*/ 	.word	0x000000c0


	//----- nvinfo : EIATTR_CBANK_PARAM_SIZE
	.align		4
.L_15:
        /*0050*/ 	.byte	0x03, 0x19
        /*0052*/ 	.short	0x0018


	//----- nvinfo : EIATTR_PARAM_CBANK
	.align		4
        /*0054*/ 	.byte	0x04, 0x0a
        /*0056*/ 	.short	(.L_17 - .L_16)
	.align		4
.L_16:
        /*0058*/ 	.word	index@(.nv.constant0._Z27measure_memory_store_cyclesPViiPy)
        /*005c*/ 	.short	0x0380
        /*005e*/ 	.short	0x0018


	//----- nvinfo : EIATTR_SW_WAR
	.align		4
.L_17:
        /*0060*/ 	.byte	0x04, 0x36
        /*0062*/ 	.short	(.L_19 - .L_18)
.L_18:
        /*0064*/ 	.word	0x00000008
.L_19:


//--------------------- .nv.callgraph             --------------------------
	.section	.nv.callgraph,"",@"SHT_CUDA_CALLGRAPH"
	.align	4
	.sectionentsize	8
	.align		4
        /*0000*/ 	.word	0x00000000
	.align		4
        /*0004*/ 	.word	0xffffffff
	.align		4
        /*0008*/ 	.word	0x00000000
	.align		4
        /*000c*/ 	.word	0xfffffffe
	.align		4
        /*0010*/ 	.word	0x00000000
	.align		4
        /*0014*/ 	.word	0xfffffffd
	.align		4
        /*0018*/ 	.word	0x00000000
	.align		4
        /*001c*/ 	.word	0xfffffffc


//--------------------- .text._Z27measure_memory_store_cyclesPViiPy --------------------------
	.section	.text._Z27measure_memory_store_cyclesPViiPy,"ax",@progbits
	.align	128
        .global         _Z27measure_memory_store_cyclesPViiPy
        .type           _Z27measure_memory_store_cyclesPViiPy,@function
        .size           _Z27measure_memory_store_cyclesPViiPy,(.L_x_1 - _Z27measure_memory_store_cyclesPViiPy)
        .other          _Z27measure_memory_store_cyclesPViiPy,@"STO_CUDA_ENTRY STV_DEFAULT"
_Z27measure_memory_store_cyclesPViiPy:
.text._Z27measure_memory_store_cyclesPViiPy:
[----:B------:R-:W-:Y:S01]  /*0000*/  LDC R1, c[0x0][0x37c] ;  /* 0x0000df00ff017b82 */ /* 0x000fe20000000800 */
[----:B------:R-:W0:Y:S01]  /*0010*/  LDCU.64 UR4, c[0x0][0x358] ;  /* 0x00006b00ff0477ac */ /* 0x000e220008000a00 */
[----:B------:R-:W-:Y:S01]  /*0020*/  NOP ;  /* 0x0000000000007918 */ /* 0x000fe20000000000 */
[----:B------:R-:W-:-:S05]  /*0030*/  CS2R R4, SR_CLOCKLO ;  /* 0x0000000000047805 */ /* 0x000fca0000015000 */
[----:B------:R-:W0:Y:S08]  /*0040*/  LDC R7, c[0x0][0x388] ;  /* 0x0000e200ff077b82 */ /* 0x000e300000000800 */
[----:B------:R-:W0:Y:S02]  /*0050*/  LDC.64 R2, c[0x0][0x380] ;  /* 0x0000e000ff027b82 */ /* 0x000e240000000a00 */
[----:B0-----:R0:W-:Y:S02]  /*0060*/  STG.E.STRONG.SYS desc[UR4][R2.64], R7 ;  /* 0x0000000702007986 */ /* 0x0011e4000c115904 */
[----:B0-----:R-:W-:-:S04]  /*0070*/  CS2R R6, SR_CLOCKLO ;  /* 0x0000000000067805 */ /* 0x001fc80000015000 */
[----:B------:R-:W0:Y:S02]  /*0080*/  LDC.64 R2, c[0x0][0x390] ;  /* 0x0000e400ff027b82 */ /* 0x000e240000000a00 */
[----:B------:R-:W-:-:S05]  /*0090*/  IADD3 R4, P0, PT, -R4, R6, RZ ;  /* 0x0000000604047210 */ /* 0x000fca0007f1e1ff */
[----:B------:R-:W-:-:S05]  /*00a0*/  IMAD.X R5, R7, 0x1, ~R5, P0 ;  /* 0x0000000107057824 */ /* 0x000fca00000e0e05 */
[----:B0-----:R-:W-:Y:S01]  /*00b0*/  STG.E.64 desc[UR4][R2.64], R4 ;  /* 0x0000000402007986 */ /* 0x001fe2000c101b04 */
[----:B------:R-:W-:Y:S05]  /*00c0*/  EXIT ;  /* 0x000000000000794d */ /* 0x000fea0003800000 */
.L_x_0:
[----:B------:R-:W-:-:S00]  /*00d0*/  BRA `(.L_x_0) ;  /* 0xfffffffc00fc7947 */ /* 0x000fc0000383ffff */
[----:B------:R-:W-:-:S00]  /*00e0*/  NOP ;  /* 0x0000000000007918 */ /* 0x000fc00000000000 */
        /* <DEDUP_REMOVED lines=9> */
.L_x_1:


//--------------------- .nv.shared.reserved.0     --------------------------
	.section	.nv.shared.reserved.0,"aw",@nobits
	.weak		__nv_reservedSMEM_offset_0_alias
	.size		__nv_reservedSMEM_offset_0_alias, 0, 64
	.other		__nv_reservedSMEM_offset_0_alias,@"STO_CUDA_RESERVED_SHARED STV_DEFAULT"
__nv_reservedSMEM_offset_0_alias:
	.zero		0
	.zero		64


//--------------------- .nv.constant0._Z27measure_memory_store_cyclesPViiPy --------------------------
	.section	.nv.constant0._Z27measure_memory_store_cyclesPViiPy,"a",@progbits
	.sectionflags	@""
	.align	4
.nv.constant0._Z27measure_memory_store_cyclesPViiPy:
	.zero		920


//--------------------- SYMBOLS --------------------------

	.type		.nv.reservedSmem.offset0,@object
	.size		.nv.reservedSmem.offset0,0x4
